	.headerflags	@"EF_CUDA_TEXMODE_UNIFIED EF_CUDA_64BIT_ADDRESS EF_CUDA_ACCELERATORS EF_CUDA_SM90 EF_CUDA_VIRTUAL_SM(EF_CUDA_SM90)"
	.elftype	@"ET_EXEC"


//--------------------- .nv.info                  --------------------------
	.section	.nv.info,"",@"SHT_CUDA_INFO"
	.align	4


	//----- nvinfo : EIATTR_REGCOUNT
	.align		4
        /*0000*/ 	.byte	0x04, 0x2f
        /*0002*/ 	.short	(.L_3 - .L_2)
	.align		4
.L_2:
        /*0004*/ 	.word	index@(triton_poi_fused__native_batch_norm_legit_no_training_add_relu_10)
        /*0008*/ 	.word	0x00000020


	//----- nvinfo : EIATTR_MIN_STACK_SIZE
	.align		4
.L_3:
        /*000c*/ 	.byte	0x04, 0x12
        /*000e*/ 	.short	(.L_5 - .L_4)
	.align		4
.L_4:
        /*0010*/ 	.word	index@(triton_poi_fused__native_batch_norm_legit_no_training_add_relu_10)
        /*0014*/ 	.word	0x00000000


	//----- nvinfo : EIATTR_FRAME_SIZE
	.align		4
.L_5:
        /*0018*/ 	.byte	0x04, 0x11
        /*001a*/ 	.short	(.L_7 - .L_6)
	.align		4
.L_6:
        /*001c*/ 	.word	index@(triton_poi_fused__native_batch_norm_legit_no_training_add_relu_10)
        /*0020*/ 	.word	0x00000000


	//----- nvinfo : EIATTR_MIN_STACK_SIZE
	.align		4
.L_7:
        /*0024*/ 	.byte	0x04, 0x12
        /*0026*/ 	.short	(.L_9 - .L_8)
	.align		4
.L_8:
        /*0028*/ 	.word	index@(triton_poi_fused__native_batch_norm_legit_no_training_add_relu_10)
        /*002c*/ 	.word	0x00000000
.L_9:


//--------------------- .nv.info.triton_poi_fused__native_batch_norm_legit_no_training_add_relu_10 --------------------------
	.section	.nv.info.triton_poi_fused__native_batch_norm_legit_no_training_add_relu_10,"",@"SHT_CUDA_INFO"
	.sectionflags	@""
	.align	4


	//----- nvinfo : EIATTR_CUDA_API_VERSION
	.align		4
        /*0000*/ 	.byte	0x04, 0x37
        /*0002*/ 	.short	(.L_11 - .L_10)
.L_10:
        /*0004*/ 	.word	0x0000007c


	//----- nvinfo : EIATTR_KPARAM_INFO
	.align		4
.L_11:
        /*0008*/ 	.byte	0x04, 0x17
        /*000a*/ 	.short	(.L_13 - .L_12)
.L_12:
        /*000c*/ 	.word	0x00000000
        /*0010*/ 	.short	0x000b
        /*0012*/ 	.short	0x0058
        /*0014*/ 	.byte	0x00, 0xf0, 0x11, 0x00


	//----- nvinfo : EIATTR_KPARAM_INFO
	.align		4
.L_13:
        /*0018*/ 	.byte	0x04, 0x17
        /*001a*/ 	.short	(.L_15 - .L_14)
.L_14:
        /*001c*/ 	.word	0x00000000
        /*0020*/ 	.short	0x000a
        /*0022*/ 	.short	0x0050
        /*0024*/ 	.byte	0x00, 0xf4, 0x21, 0x00


	//----- nvinfo : EIATTR_KPARAM_INFO
	.align		4
.L_15:
        /*0028*/ 	.byte	0x04, 0x17
        /*002a*/ 	.short	(.L_17 - .L_16)
.L_16:
        /*002c*/ 	.word	0x00000000
        /*0030*/ 	.short	0x0009
        /*0032*/ 	.short	0x0048
        /*0034*/ 	.byte	0x00, 0xf4, 0x21, 0x00


	//----- nvinfo : EIATTR_KPARAM_INFO
	.align		4
.L_17:
        /*0038*/ 	.byte	0x04, 0x17
        /*003a*/ 	.short	(.L_19 - .L_18)
.L_18:
        /*003c*/ 	.word	0x00000000
        /*0040*/ 	.short	0x0008
        /*0042*/ 	.short	0x0040
        /*0044*/ 	.byte	0x00, 0xf4, 0x21, 0x00


	//----- nvinfo : EIATTR_KPARAM_INFO
	.align		4
.L_19:
        /*0048*/ 	.byte	0x04, 0x17
        /*004a*/ 	.short	(.L_21 - .L_20)
.L_20:
        /*004c*/ 	.word	0x00000000
        /*0050*/ 	.short	0x0007
        /*0052*/ 	.short	0x0038
        /*0054*/ 	.byte	0x00, 0xf4, 0x21, 0x00


	//----- nvinfo : EIATTR_KPARAM_INFO
	.align		4
.L_21:
        /*0058*/ 	.byte	0x04, 0x17
        /*005a*/ 	.short	(.L_23 - .L_22)
.L_22:
        /*005c*/ 	.word	0x00000000
        /*0060*/ 	.short	0x0006
        /*0062*/ 	.short	0x0030
        /*0064*/ 	.byte	0x00, 0xf4, 0x21, 0x00


	//----- nvinfo : EIATTR_KPARAM_INFO
	.align		4
.L_23:
        /*0068*/ 	.byte	0x04, 0x17
        /*006a*/ 	.short	(.L_25 - .L_24)
.L_24:
        /*006c*/ 	.word	0x00000000
        /*0070*/ 	.short	0x0005
        /*0072*/ 	.short	0x0028
        /*0074*/ 	.byte	0x00, 0xf4, 0x21, 0x00


	//----- nvinfo : EIATTR_KPARAM_INFO
	.align		4
.L_25:
        /*0078*/ 	.byte	0x04, 0x17
        /*007a*/ 	.short	(.L_27 - .L_26)
.L_26:
        /*007c*/ 	.word	0x00000000
        /*0080*/ 	.short	0x0004
        /*0082*/ 	.short	0x0020
        /*0084*/ 	.byte	0x00, 0xf4, 0x21, 0x00


	//----- nvinfo : EIATTR_KPARAM_INFO
	.align		4
.L_27:
        /*0088*/ 	.byte	0x04, 0x17
        /*008a*/ 	.short	(.L_29 - .L_28)
.L_28:
        /*008c*/ 	.word	0x00000000
        /*0090*/ 	.short	0x0003
        /*0092*/ 	.short	0x0018
        /*0094*/ 	.byte	0x00, 0xf4, 0x21, 0x00


	//----- nvinfo : EIATTR_KPARAM_INFO
	.align		4
.L_29:
        /*0098*/ 	.byte	0x04, 0x17
        /*009a*/ 	.short	(.L_31 - .L_30)
.L_30:
        /*009c*/ 	.word	0x00000000
        /*00a0*/ 	.short	0x0002
        /*00a2*/ 	.short	0x0010
        /*00a4*/ 	.byte	0x00, 0xf4, 0x21, 0x00


	//----- nvinfo : EIATTR_KPARAM_INFO
	.align		4
.L_31:
        /*00a8*/ 	.byte	0x04, 0x17
        /*00aa*/ 	.short	(.L_33 - .L_32)
.L_32:
        /*00ac*/ 	.word	0x00000000
        /*00b0*/ 	.short	0x0001
        /*00b2*/ 	.short	0x0008
        /*00b4*/ 	.byte	0x00, 0xf4, 0x21, 0x00


	//----- nvinfo : EIATTR_KPARAM_INFO
	.align		4
.L_33:
        /*00b8*/ 	.byte	0x04, 0x17
        /*00ba*/ 	.short	(.L_35 - .L_34)
.L_34:
        /*00bc*/ 	.word	0x00000000
        /*00c0*/ 	.short	0x0000
        /*00c2*/ 	.short	0x0000
        /*00c4*/ 	.byte	0x00, 0xf4, 0x21, 0x00


	//----- nvinfo : EIATTR_SPARSE_MMA_MASK
	.align		4
.L_35:
        /*00c8*/ 	.byte	0x03, 0x50
        /*00ca*/ 	.short	0x0000


	//----- nvinfo : EIATTR_MAXREG_COUNT
	.align		4
        /*00cc*/ 	.byte	0x03, 0x1b
        /*00ce*/ 	.short	0x00ff


	//----- nvinfo : EIATTR_EXIT_INSTR_OFFSETS
	.align		4
        /*00d0*/ 	.byte	0x04, 0x1c
        /*00d2*/ 	.short	(.L_37 - .L_36)


	//   ....[0]....
.L_36:
        /*00d4*/ 	.word	0x00000680


	//----- nvinfo : EIATTR_REQNTID
	.align		4
.L_37:
        /*00d8*/ 	.byte	0x04, 0x10
        /*00da*/ 	.short	(.L_39 - .L_38)
.L_38:
        /*00dc*/ 	.word	0x00000100
        /*00e0*/ 	.word	0x00000001
        /*00e4*/ 	.word	0x00000001


	//----- nvinfo : EIATTR_CBANK_PARAM_SIZE
	.align		4
.L_39:
        /*00e8*/ 	.byte	0x03, 0x19
        /*00ea*/ 	.short	0x005c


	//----- nvinfo : EIATTR_PARAM_CBANK
	.align		4
        /*00ec*/ 	.byte	0x04, 0x0a
        /*00ee*/ 	.short	(.L_41 - .L_40)
	.align		4
.L_40:
        /*00f0*/ 	.word	index@(.nv.constant0.triton_poi_fused__native_batch_norm_legit_no_training_add_relu_10)
        /*00f4*/ 	.short	0x0210
        /*00f6*/ 	.short	0x005c


	//----- nvinfo : EIATTR_SW_WAR
	.align		4
.L_41:
        /*00f8*/ 	.byte	0x04, 0x36
        /*00fa*/ 	.short	(.L_43 - .L_42)
.L_42:
        /*00fc*/ 	.word	0x00000008
.L_43:


//--------------------- .nv.callgraph             --------------------------
	.section	.nv.callgraph,"",@"SHT_CUDA_CALLGRAPH"
	.align	4
	.sectionentsize	8
	.align		4
        /*0000*/ 	.word	0x00000000
	.align		4
        /*0004*/ 	.word	0xffffffff
	.align		4
        /*0008*/ 	.word	0x00000000
	.align		4
        /*000c*/ 	.word	0xfffffffe
	.align		4
        /*0010*/ 	.word	0x00000000
	.align		4
        /*0014*/ 	.word	0xfffffffd
	.align		4
        /*0018*/ 	.word	0x00000000
	.align		4
        /*001c*/ 	.word	0xfffffffc


//--------------------- .nv.constant4             --------------------------
	.section	.nv.constant4,"a",@progbits
	.align	8
	.align		8
.nv.constant4:
        /*0000*/ 	.dword	_$_str
	.align		8
        /*0008*/ 	.dword	_$_str_$_2


//--------------------- .text.triton_poi_fused__native_batch_norm_legit_no_training_add_relu_10 --------------------------
	.section	.text.triton_poi_fused__native_batch_norm_legit_no_training_add_relu_10,"ax",@progbits
	.align	128
        .global         triton_poi_fused__native_batch_norm_legit_no_training_add_relu_10
        .type           triton_poi_fused__native_batch_norm_legit_no_training_add_relu_10,@function
        .size           triton_poi_fused__native_batch_norm_legit_no_training_add_relu_10,(.L_x_1 - triton_poi_fused__native_batch_norm_legit_no_training_add_relu_10)
        .other          triton_poi_fused__native_batch_norm_legit_no_training_add_relu_10,@"STO_CUDA_ENTRY STV_DEFAULT"
triton_poi_fused__native_batch_norm_legit_no_training_add_relu_10:
.text.triton_poi_fused__native_batch_norm_legit_no_training_add_relu_10:
[----:B------:R-:W-:Y:S01]  /*0000*/  LDC R1, c[0x0][0x28] ;  /* 0x00000a00ff017b82 */ /* 0x000fe20000000800 */
[----:B------:R-:W1:Y:S07]  /*0010*/  S2R R0, SR_TID.X ;  /* 0x0000000000007919 */ /* 0x000e6e0000002100 */
[----:B------:R-:W2:Y:S01]  /*0020*/  LDC.64 R6, c[0x0][0x228] ;  /* 0x00008a00ff067b82 */ /* 0x000ea20000000a00 */
[----:B------:R-:W-:Y:S01]  /*0030*/  ULDC.64 UR4, c[0x0][0x208] ;  /* 0x0000820000047ab9 */ /* 0x000fe20000000a00 */
[----:B------:R-:W3:Y:S06]  /*0040*/  S2R R5, SR_CTAID.X ;  /* 0x0000000000057919 */ /* 0x000eec0000002500 */
[----:B------:R-:W4:Y:S08]  /*0050*/  LDC.64 R12, c[0x0][0x218] ;  /* 0x00008600ff0c7b82 */ /* 0x000f300000000a00 */
[----:B------:R-:W5:Y:S08]  /*0060*/  LDC.64 R14, c[0x0][0x240] ;  /* 0x00009000ff0e7b82 */ /* 0x000f700000000a00 */
[----:B------:R-:W4:Y:S01]  /*0070*/  LDC.64 R16, c[0x0][0x220] ;  /* 0x00008800ff107b82 */ /* 0x000f220000000a00 */
[----:B-1----:R-:W-:-:S07]  /*0080*/  SHF.L.U32 R0, R0, 0x1, RZ ;  /* 0x0000000100007819 */ /* 0x002fce00000006ff */
[----:B------:R-:W1:Y:S01]  /*0090*/  LDC.64 R18, c[0x0][0x248] ;  /* 0x00009200ff127b82 */ /* 0x000e620000000a00 */
[----:B---3--:R-:W-:Y:S02]  /*00a0*/  SHF.R.S32.HI R3, RZ, 0x16, R5 ;  /* 0x00000016ff037819 */ /* 0x008fe40000011405 */
[----:B------:R-:W-:Y:S02]  /*00b0*/  LOP3.LUT R0, R0, 0x1fe, RZ, 0xc0, !PT ;  /* 0x000001fe00007812 */ /* 0x000fe400078ec0ff */
[----:B------:R-:W-:-:S03]  /*00c0*/  SGXT R3, R3, 0x1 ;  /* 0x000000010303781a */ /* 0x000fc60000000200 */
[----:B------:R-:W3:Y:S01]  /*00d0*/  LDC.64 R8, c[0x0][0x238] ;  /* 0x00008e00ff087b82 */ /* 0x000ee20000000a00 */
[----:B------:R-:W-:-:S04]  /*00e0*/  LEA R0, R5, R0, 0x9 ;  /* 0x0000000005007211 */ /* 0x000fc800078e48ff */
[----:B------:R-:W-:-:S03]  /*00f0*/  LEA.HI R4, R3, R0, RZ, 0x8 ;  /* 0x0000000003047211 */ /* 0x000fc600078f40ff */
[----:B------:R-:W1:Y:S01]  /*0100*/  LDC.64 R2, c[0x0][0x250] ;  /* 0x00009400ff027b82 */ /* 0x000e620000000a00 */
[----:B------:R-:W-:-:S04]  /*0110*/  LOP3.LUT R21, R4, 0xffffff00, RZ, 0xc0, !PT ;  /* 0xffffff0004157812 */ /* 0x000fc800078ec0ff */
[----:B------:R-:W-:-:S03]  /*0120*/  IADD3 R21, R0, -R21, RZ ;  /* 0x8000001500157210 */ /* 0x000fc60007ffe0ff */
[----:B------:R-:W3:Y:S02]  /*0130*/  LDC.64 R22, c[0x0][0x230] ;  /* 0x00008c00ff167b82 */ /* 0x000ee40000000a00 */
[----:B--2---:R-:W-:-:S06]  /*0140*/  IMAD.WIDE R6, R21, 0x4, R6 ;  /* 0x0000000415067825 */ /* 0x004fcc00078e0206 */
[----:B------:R-:W2:Y:S01]  /*0150*/  LDG.E.EL.64 R6, desc[UR4][R6.64] ;  /* 0x0000000406067981 */ /* 0x000ea2000c2e1b00 */
[----:B------:R-:W3:Y:S01]  /*0160*/  LDC.64 R10, c[0x0][0x258] ;  /* 0x00009600ff0a7b82 */ /* 0x000ee20000000a00 */
[----:B01----:R-:W-:-:S07]  /*0170*/  IMAD.WIDE R2, R21, 0x4, R2 ;  /* 0x0000000415027825 */ /* 0x003fce00078e0202 */
[----:B------:R-:W0:Y:S01]  /*0180*/  LDC.64 R4, c[0x0][0x260] ;  /* 0x00009800ff047b82 */ /* 0x000e220000000a00 */
[----:B------:R-:W2:Y:S01]  /*0190*/  LDG.E.EL.64 R2, desc[UR4][R2.64] ;  /* 0x0000000402027981 */ /* 0x000ea2000c2e1b00 */
[----:B----4-:R-:W-:-:S04]  /*01a0*/  IMAD.WIDE R12, R0, 0x4, R12 ;  /* 0x00000004000c7825 */ /* 0x010fc800078e020c */
[----:B-----5:R-:W-:Y:S02]  /*01b0*/  IMAD.WIDE R14, R0, 0x4, R14 ;  /* 0x00000004000e7825 */ /* 0x020fe400078e020e */
[----:B------:R-:W4:Y:S02]  /*01c0*/  LDG.E.64 R12, desc[UR4][R12.64] ;  /* 0x000000040c0c7981 */ /* 0x000f24000c1e1b00 */
[C---:B------:R-:W-:Y:S02]  /*01d0*/  IMAD.WIDE R16, R21.reuse, 0x4, R16 ;  /* 0x0000000415107825 */ /* 0x040fe400078e0210 */
[----:B------:R-:W5:Y:S02]  /*01e0*/  LDG.E.64 R14, desc[UR4][R14.64] ;  /* 0x000000040e0e7981 */ /* 0x000f64000c1e1b00 */
[C---:B------:R-:W-:Y:S02]  /*01f0*/  IMAD.WIDE R18, R21.reuse, 0x4, R18 ;  /* 0x0000000415127825 */ /* 0x040fe400078e0212 */
[----:B------:R-:W4:Y:S02]  /*0200*/  LDG.E.EL.64 R16, desc[UR4][R16.64] ;  /* 0x0000000410107981 */ /* 0x000f24000c2e1b00 */
[----:B---3--:R-:W-:-:S02]  /*0210*/  IMAD.WIDE R24, R21, 0x4, R8 ;  /* 0x0000000415187825 */ /* 0x008fc400078e0208 */
[----:B------:R-:W5:Y:S02]  /*0220*/  LDG.E.EL.64 R18, desc[UR4][R18.64] ;  /* 0x0000000412127981 */ /* 0x000f64000c2e1b00 */
[----:B------:R-:W-:-:S04]  /*0230*/  IMAD.WIDE R22, R21, 0x4, R22 ;  /* 0x0000000415167825 */ /* 0x000fc800078e0216 */
[C---:B------:R-:W-:Y:S02]  /*0240*/  IMAD.WIDE R10, R21.reuse, 0x4, R10 ;  /* 0x00000004150a7825 */ /* 0x040fe400078e020a */
[----:B------:R-:W3:Y:S02]  /*0250*/  LDG.E.EL.64 R22, desc[UR4][R22.64] ;  /* 0x0000000416167981 */ /* 0x000ee4000c2e1b00 */
[----:B0-----:R-:W-:Y:S02]  /*0260*/  IMAD.WIDE R8, R21, 0x4, R4 ;  /* 0x0000000415087825 */ /* 0x001fe400078e0204 */
[----:B------:R0:W3:Y:S04]  /*0270*/  LDG.E.EL.64 R4, desc[UR4][R24.64] ;  /* 0x0000000418047981 */ /* 0x0000e8000c2e1b00 */
[----:B------:R-:W3:Y:S04]  /*0280*/  LDG.E.EL.64 R10, desc[UR4][R10.64] ;  /* 0x000000040a0a7981 */ /* 0x000ee8000c2e1b00 */
[----:B------:R-:W3:Y:S01]  /*0290*/  LDG.E.EL.64 R8, desc[UR4][R8.64] ;  /* 0x0000000408087981 */ /* 0x000ee2000c2e1b00 */
[----:B--2---:R-:W-:Y:S01]  /*02a0*/  FADD R6, R6, 9.9999997473787516356e-06 ;  /* 0x3727c5ac06067421 */ /* 0x004fe20000000000 */
[----:B------:R-:W-:-:S05]  /*02b0*/  FADD R7, R7, 9.9999997473787516356e-06 ;  /* 0x3727c5ac07077421 */ /* 0x000fca0000000000 */
[----:B------:R-:W1:Y:S01]  /*02c0*/  MUFU.SQRT R6, R6 ;  /* 0x0000000600067308 */ /* 0x000e620000002000 */
[----:B------:R-:W-:Y:S01]  /*02d0*/  FADD R20, R2, 9.9999997473787516356e-06 ;  /* 0x3727c5ac02147421 */ /* 0x000fe20000000000 */
[----:B------:R-:W-:-:S06]  /*02e0*/  FADD R3, R3, 9.9999997473787516356e-06 ;  /* 0x3727c5ac03037421 */ /* 0x000fcc0000000000 */
[----:B------:R-:W2:Y:S08]  /*02f0*/  MUFU.SQRT R21, R7 ;  /* 0x0000000700157308 */ /* 0x000eb00000002000 */
[----:B------:R-:W4:Y:S01]  /*0300*/  MUFU.SQRT R26, R20 ;  /* 0x00000014001a7308 */ /* 0x000f220000002000 */
[----:B-1----:R-:W-:-:S07]  /*0310*/  FSETP.GT.AND P6, PT, R6, 8.50705917302346158658e+37, PT ;  /* 0x7e8000000600780b */ /* 0x002fce0003fc4000 */
[----:B0-----:R-:W0:Y:S01]  /*0320*/  MUFU.SQRT R25, R3 ;  /* 0x0000000300197308 */ /* 0x001e220000002000 */
[----:B------:R-:W-:Y:S01]  /*0330*/  HFMA2.MMA R2, -RZ, RZ, 1.625, 0 ;  /* 0x3e800000ff027435 */ /* 0x000fe200000001ff */
[----:B------:R-:W-:Y:S02]  /*0340*/  FSETP.GEU.AND P5, PT, R6, 1.175494350822287508e-38, PT ;  /* 0x008000000600780b */ /* 0x000fe40003fae000 */
[C---:B--2---:R-:W-:Y:S02]  /*0350*/  FSETP.GT.AND P4, PT, R21.reuse, 8.50705917302346158658e+37, PT ;  /* 0x7e8000001500780b */ /* 0x044fe40003f84000 */
[C---:B----4-:R-:W-:Y:S02]  /*0360*/  FSETP.GT.AND P3, PT, R26.reuse, 8.50705917302346158658e+37, PT ;  /* 0x7e8000001a00780b */ /* 0x050fe40003f64000 */
[----:B------:R-:W-:Y:S01]  /*0370*/  FSETP.GEU.AND P0, PT, R26, 1.175494350822287508e-38, PT ;  /* 0x008000001a00780b */ /* 0x000fe20003f0e000 */
[----:B------:R-:W-:Y:S01]  /*0380*/  @P6 FMUL R6, R6, 0.25 ;  /* 0x3e80000006066820 */ /* 0x000fe20000400000 */
[----:B------:R-:W-:-:S02]  /*0390*/  FSETP.GEU.AND P2, PT, R21, 1.175494350822287508e-38, PT ;  /* 0x008000001500780b */ /* 0x000fc40003f4e000 */
[C---:B0-----:R-:W-:Y:S02]  /*03a0*/  FSETP.GT.AND P1, PT, R25.reuse, 8.50705917302346158658e+37, PT ;  /* 0x7e8000001900780b */ /* 0x041fe40003f24000 */
[----:B------:R-:W-:Y:S02]  /*03b0*/  FSEL R3, R2, 1, P6 ;  /* 0x3f80000002037808 */ /* 0x000fe40003000000 */
[----:B------:R-:W-:Y:S01]  /*03c0*/  FSETP.GEU.AND P6, PT, R25, 1.175494350822287508e-38, PT ;  /* 0x008000001900780b */ /* 0x000fe20003fce000 */
[----:B------:R-:W-:Y:S02]  /*03d0*/  @!P5 FMUL R6, R6, 16777216 ;  /* 0x4b8000000606d820 */ /* 0x000fe40000400000 */
[----:B------:R-:W-:Y:S01]  /*03e0*/  @P3 FMUL R26, R26, 0.25 ;  /* 0x3e8000001a1a3820 */ /* 0x000fe20000400000 */
[----:B------:R-:W-:Y:S01]  /*03f0*/  @P4 FMUL R21, R21, 0.25 ;  /* 0x3e80000015154820 */ /* 0x000fe20000400000 */
[----:B------:R-:W0:Y:S02]  /*0400*/  MUFU.RCP R20, R6 ;  /* 0x0000000600147308 */ /* 0x000e240000001000 */
[----:B------:R-:W-:Y:S01]  /*0410*/  @!P0 FMUL R26, R26, 16777216 ;  /* 0x4b8000001a1a8820 */ /* 0x000fe20000400000 */
[----:B------:R-:W-:Y:S01]  /*0420*/  @!P2 FMUL R21, R21, 16777216 ;  /* 0x4b8000001515a820 */ /* 0x000fe20000400000 */
[----:B------:R-:W-:-:S04]  /*0430*/  @P1 FMUL R25, R25, 0.25 ;  /* 0x3e80000019191820 */ /* 0x000fc80000400000 */
[----:B------:R-:W-:Y:S01]  /*0440*/  @!P6 FMUL R25, R25, 16777216 ;  /* 0x4b8000001919e820 */ /* 0x000fe20000400000 */
[----:B------:R-:W1:Y:S01]  /*0450*/  MUFU.RCP R7, R26 ;  /* 0x0000001a00077308 */ /* 0x000e620000001000 */
[----:B------:R-:W-:Y:S01]  /*0460*/  @!P5 FMUL R3, R3, 16777216 ;  /* 0x4b8000000303d820 */ /* 0x000fe20000400000 */
[----:B------:R-:W-:-:S06]  /*0470*/  FSEL R28, R2, 1, P3 ;  /* 0x3f800000021c7808 */ /* 0x000fcc0001800000 */
[----:B------:R-:W2:Y:S01]  /*0480*/  MUFU.RCP R21, R21 ;  /* 0x0000001500157308 */ /* 0x000ea20000001000 */
[----:B------:R-:W-:-:S07]  /*0490*/  FSEL R24, R2, 1, P4 ;  /* 0x3f80000002187808 */ /* 0x000fce0002000000 */
[----:B------:R-:W4:Y:S01]  /*04a0*/  MUFU.RCP R6, R25 ;  /* 0x0000001900067308 */ /* 0x000f220000001000 */
[----:B------:R-:W-:Y:S01]  /*04b0*/  FSEL R27, R2, 1, P1 ;  /* 0x3f800000021b7808 */ /* 0x000fe20000800000 */
[----:B0-----:R-:W-:Y:S01]  /*04c0*/  FMUL R20, R20, R3 ;  /* 0x0000000314147220 */ /* 0x001fe20000400000 */
[----:B------:R-:W-:Y:S01]  /*04d0*/  @!P0 FMUL R28, R28, 16777216 ;  /* 0x4b8000001c1c8820 */ /* 0x000fe20000400000 */
[----:B------:R-:W0:Y:S01]  /*04e0*/  LDC.64 R2, c[0x0][0x210] ;  /* 0x00008400ff027b82 */ /* 0x000e220000000a00 */
[----:B------:R-:W-:Y:S01]  /*04f0*/  @!P2 FMUL R24, R24, 16777216 ;  /* 0x4b8000001818a820 */ /* 0x000fe20000400000 */
[----:B------:R-:W-:Y:S01]  /*0500*/  @!P6 FMUL R27, R27, 16777216 ;  /* 0x4b8000001b1be820 */ /* 0x000fe20000400000 */
[----:B-1----:R-:W-:Y:S01]  /*0510*/  FMUL R7, R7, R28 ;  /* 0x0000001c07077220 */ /* 0x002fe20000400000 */
[----:B------:R-:W-:Y:S01]  /*0520*/  FADD R29, R12, -R16 ;  /* 0x800000100c1d7221 */ /* 0x000fe20000000000 */
[----:B-----5:R-:W-:Y:S01]  /*0530*/  FADD R14, R14, -R18 ;  /* 0x800000120e0e7221 */ /* 0x020fe20000000000 */
[----:B--2---:R-:W-:Y:S01]  /*0540*/  FMUL R21, R21, R24 ;  /* 0x0000001815157220 */ /* 0x004fe20000400000 */
[----:B------:R-:W-:Y:S01]  /*0550*/  FADD R12, R13, -R17 ;  /* 0x800000110d0c7221 */ /* 0x000fe20000000000 */
[----:B------:R-:W-:Y:S01]  /*0560*/  FADD R15, R15, -R19 ;  /* 0x800000130f0f7221 */ /* 0x000fe20000000000 */
[----:B------:R-:W-:Y:S01]  /*0570*/  FMUL R29, R20, R29 ;  /* 0x0000001d141d7220 */ /* 0x000fe20000400000 */
[----:B------:R-:W-:Y:S01]  /*0580*/  FMUL R7, R7, R14 ;  /* 0x0000000e07077220 */ /* 0x000fe20000400000 */
[----:B----4-:R-:W-:Y:S01]  /*0590*/  FMUL R6, R6, R27 ;  /* 0x0000001b06067220 */ /* 0x010fe20000400000 */
[----:B------:R-:W-:Y:S01]  /*05a0*/  FMUL R12, R21, R12 ;  /* 0x0000000c150c7220 */ /* 0x000fe20000400000 */
[----:B---3--:R-:W-:Y:S01]  /*05b0*/  FFMA R4, R22, R29, R4 ;  /* 0x0000001d16047223 */ /* 0x008fe20000000004 */
[----:B------:R-:W-:Y:S01]  /*05c0*/  FFMA R7, R10, R7, R8 ;  /* 0x000000070a077223 */ /* 0x000fe20000000008 */
[----:B------:R-:W-:Y:S01]  /*05d0*/  FMUL R6, R6, R15 ;  /* 0x0000000f06067220 */ /* 0x000fe20000400000 */
[----:B------:R-:W-:-:S03]  /*05e0*/  FFMA R5, R23, R12, R5 ;  /* 0x0000000c17057223 */ /* 0x000fc60000000005 */
[----:B------:R-:W-:Y:S01]  /*05f0*/  FFMA R6, R11, R6, R9 ;  /* 0x000000060b067223 */ /* 0x000fe20000000009 */
[C---:B------:R-:W-:Y:S01]  /*0600*/  FSETP.GEU.AND P0, PT, R4.reuse, -R7, PT ;  /* 0x800000070400720b */ /* 0x040fe20003f0e000 */
[----:B------:R-:W-:Y:S02]  /*0610*/  FADD R4, R4, R7 ;  /* 0x0000000704047221 */ /* 0x000fe40000000000 */
[C---:B------:R-:W-:Y:S01]  /*0620*/  FADD R7, R5.reuse, R6 ;  /* 0x0000000605077221 */ /* 0x040fe20000000000 */
[----:B------:R-:W-:Y:S01]  /*0630*/  FSETP.GEU.AND P1, PT, R5, -R6, PT ;  /* 0x800000060500720b */ /* 0x000fe20003f2e000 */
[----:B0-----:R-:W-:Y:S01]  /*0640*/  IMAD.WIDE R2, R0, 0x4, R2 ;  /* 0x0000000400027825 */ /* 0x001fe200078e0202 */
[----:B------:R-:W-:Y:S02]  /*0650*/  FSEL R4, R4, RZ, P0 ;  /* 0x000000ff04047208 */ /* 0x000fe40000000000 */
[----:B------:R-:W-:-:S05]  /*0660*/  FSEL R5, R7, RZ, P1 ;  /* 0x000000ff07057208 */ /* 0x000fca0000800000 */
[----:B------:R-:W-:Y:S01]  /*0670*/  STG.E.64 desc[UR4][R2.64], R4 ;  /* 0x0000000402007986 */ /* 0x000fe2000c101b04 */
[----:B------:R-:W-:Y:S05]  /*0680*/  EXIT ;  /* 0x000000000000794d */ /* 0x000fea0003800000 */
.L_x_0:
[----:B------:R-:W-:-:S00]  /*0690*/  BRA `(.L_x_0) ;  /* 0xfffffffc00fc7947 */ /* 0x000fc0000383ffff */
[----:B------:R-:W-:-:S00]  /*06a0*/  NOP ;  /* 0x0000000000007918 */ /* 0x000fc00000000000 */
        /* <DEDUP_REMOVED lines=13> */
.L_x_1:


//--------------------- .nv.global.init           --------------------------
	.section	.nv.global.init,"aw",@progbits
.nv.global.init:
	.type		_$_str,@object
	.size		_$_str,(_$_str_$_2 - _$_str)
_$_str:
        /*0000*/ 	.byte	0x5f, 0x5f, 0x43, 0x55, 0x44, 0x41, 0x5f, 0x46, 0x54, 0x5a, 0x00
	.type		_$_str_$_2,@object
	.size		_$_str_$_2,(.L_1 - _$_str_$_2)
_$_str_$_2:
        /*000b*/ 	.byte	0x5f, 0x5f, 0x43, 0x55, 0x44, 0x41, 0x5f, 0x50, 0x52, 0x45, 0x43, 0x5f, 0x53, 0x51, 0x52, 0x54
        /*001b*/ 	.byte	0x00
.L_1:


//--------------------- .nv.constant0.triton_poi_fused__native_batch_norm_legit_no_training_add_relu_10 --------------------------
	.section	.nv.constant0.triton_poi_fused__native_batch_norm_legit_no_training_add_relu_10,"a",@progbits
	.sectionflags	@""
	.align	4
.nv.constant0.triton_poi_fused__native_batch_norm_legit_no_training_add_relu_10:
	.zero		620
